	.headerflags	@"EF_CUDA_TEXMODE_UNIFIED EF_CUDA_64BIT_ADDRESS EF_CUDA_ACCELERATORS EF_CUDA_SM90 EF_CUDA_VIRTUAL_SM(EF_CUDA_SM90)"
	.elftype	@"ET_EXEC"


//--------------------- .nv.info                  --------------------------
	.section	.nv.info,"",@"SHT_CUDA_INFO"
	.align	4


	//----- nvinfo : EIATTR_REGCOUNT
	.align		4
        /*0000*/ 	.byte	0x04, 0x2f
        /*0002*/ 	.short	(.L_2 - .L_1)
	.align		4
.L_1:
        /*0004*/ 	.word	index@(triton_per_fused__native_batch_norm_legit_convolution_elu_3)
        /*0008*/ 	.word	0x0000001e


	//----- nvinfo : EIATTR_MIN_STACK_SIZE
	.align		4
.L_2:
        /*000c*/ 	.byte	0x04, 0x12
        /*000e*/ 	.short	(.L_4 - .L_3)
	.align		4
.L_3:
        /*0010*/ 	.word	index@(triton_per_fused__native_batch_norm_legit_convolution_elu_3)
        /*0014*/ 	.word	0x00000000


	//----- nvinfo : EIATTR_FRAME_SIZE
	.align		4
.L_4:
        /*0018*/ 	.byte	0x04, 0x11
        /*001a*/ 	.short	(.L_6 - .L_5)
	.align		4
.L_5:
        /*001c*/ 	.word	index@(triton_per_fused__native_batch_norm_legit_convolution_elu_3)
        /*0020*/ 	.word	0x00000000


	//----- nvinfo : EIATTR_MIN_STACK_SIZE
	.align		4
.L_6:
        /*0024*/ 	.byte	0x04, 0x12
        /*0026*/ 	.short	(.L_8 - .L_7)
	.align		4
.L_7:
        /*0028*/ 	.word	index@(triton_per_fused__native_batch_norm_legit_convolution_elu_3)
        /*002c*/ 	.word	0x00000000
.L_8:


//--------------------- .nv.info.triton_per_fused__native_batch_norm_legit_convolution_elu_3 --------------------------
	.section	.nv.info.triton_per_fused__native_batch_norm_legit_convolution_elu_3,"",@"SHT_CUDA_INFO"
	.sectionflags	@""
	.align	4


	//----- nvinfo : EIATTR_CUDA_API_VERSION
	.align		4
        /*0000*/ 	.byte	0x04, 0x37
        /*0002*/ 	.short	(.L_10 - .L_9)
.L_9:
        /*0004*/ 	.word	0x0000007c


	//----- nvinfo : EIATTR_KPARAM_INFO
	.align		4
.L_10:
        /*0008*/ 	.byte	0x04, 0x17
        /*000a*/ 	.short	(.L_12 - .L_11)
.L_11:
        /*000c*/ 	.word	0x00000000
        /*0010*/ 	.short	0x0006
        /*0012*/ 	.short	0x002c
        /*0014*/ 	.byte	0x00, 0xf0, 0x11, 0x00


	//----- nvinfo : EIATTR_KPARAM_INFO
	.align		4
.L_12:
        /*0018*/ 	.byte	0x04, 0x17
        /*001a*/ 	.short	(.L_14 - .L_13)
.L_13:
        /*001c*/ 	.word	0x00000000
        /*0020*/ 	.short	0x0005
        /*0022*/ 	.short	0x0028
        /*0024*/ 	.byte	0x00, 0xf0, 0x11, 0x00


	//----- nvinfo : EIATTR_KPARAM_INFO
	.align		4
.L_14:
        /*0028*/ 	.byte	0x04, 0x17
        /*002a*/ 	.short	(.L_16 - .L_15)
.L_15:
        /*002c*/ 	.word	0x00000000
        /*0030*/ 	.short	0x0004
        /*0032*/ 	.short	0x0020
        /*0034*/ 	.byte	0x00, 0xf4, 0x21, 0x00


	//----- nvinfo : EIATTR_KPARAM_INFO
	.align		4
.L_16:
        /*0038*/ 	.byte	0x04, 0x17
        /*003a*/ 	.short	(.L_18 - .L_17)
.L_17:
        /*003c*/ 	.word	0x00000000
        /*0040*/ 	.short	0x0003
        /*0042*/ 	.short	0x0018
        /*0044*/ 	.byte	0x00, 0xf4, 0x21, 0x00


	//----- nvinfo : EIATTR_KPARAM_INFO
	.align		4
.L_18:
        /*0048*/ 	.byte	0x04, 0x17
        /*004a*/ 	.short	(.L_20 - .L_19)
.L_19:
        /*004c*/ 	.word	0x00000000
        /*0050*/ 	.short	0x0002
        /*0052*/ 	.short	0x0010
        /*0054*/ 	.byte	0x00, 0xf4, 0x21, 0x00


	//----- nvinfo : EIATTR_KPARAM_INFO
	.align		4
.L_20:
        /*0058*/ 	.byte	0x04, 0x17
        /*005a*/ 	.short	(.L_22 - .L_21)
.L_21:
        /*005c*/ 	.word	0x00000000
        /*0060*/ 	.short	0x0001
        /*0062*/ 	.short	0x0008
        /*0064*/ 	.byte	0x00, 0xf4, 0x21, 0x00


	//----- nvinfo : EIATTR_KPARAM_INFO
	.align		4
.L_22:
        /*0068*/ 	.byte	0x04, 0x17
        /*006a*/ 	.short	(.L_24 - .L_23)
.L_23:
        /*006c*/ 	.word	0x00000000
        /*0070*/ 	.short	0x0000
        /*0072*/ 	.short	0x0000
        /*0074*/ 	.byte	0x00, 0xf4, 0x21, 0x00


	//----- nvinfo : EIATTR_SPARSE_MMA_MASK
	.align		4
.L_24:
        /*0078*/ 	.byte	0x03, 0x50
        /*007a*/ 	.short	0x0000


	//----- nvinfo : EIATTR_MAXREG_COUNT
	.align		4
        /*007c*/ 	.byte	0x03, 0x1b
        /*007e*/ 	.short	0x00ff


	//----- nvinfo : EIATTR_COOP_GROUP_MASK_REGIDS
	.align		4
        /*0080*/ 	.byte	0x04, 0x29
        /*0082*/ 	.short	(.L_26 - .L_25)


	//   ....[0]....
.L_25:
        /*0084*/ 	.word	0xffffffff


	//   ....[1]....
        /*0088*/ 	.word	0xffffffff


	//   ....[2]....
        /*008c*/ 	.word	0xffffffff


	//   ....[3]....
        /*0090*/ 	.word	0xffffffff


	//   ....[4]....
        /*0094*/ 	.word	0xffffffff


	//   ....[5]....
        /*0098*/ 	.word	0xffffffff


	//   ....[6]....
        /*009c*/ 	.word	0xffffffff


	//   ....[7]....
        /*00a0*/ 	.word	0xffffffff


	//   ....[8]....
        /*00a4*/ 	.word	0xffffffff


	//   ....[9]....
        /*00a8*/ 	.word	0xffffffff


	//   ....[10]....
        /*00ac*/ 	.word	0xffffffff


	//   ....[11]....
        /*00b0*/ 	.word	0xffffffff


	//   ....[12]....
        /*00b4*/ 	.word	0xffffffff


	//   ....[13]....
        /*00b8*/ 	.word	0xffffffff


	//   ....[14]....
        /*00bc*/ 	.word	0xffffffff


	//   ....[15]....
        /*00c0*/ 	.word	0xffffffff


	//----- nvinfo : EIATTR_COOP_GROUP_INSTR_OFFSETS
	.align		4
.L_26:
        /*00c4*/ 	.byte	0x04, 0x28
        /*00c6*/ 	.short	(.L_28 - .L_27)


	//   ....[0]....
.L_27:
        /*00c8*/ 	.word	0x000001d0


	//   ....[1]....
        /*00cc*/ 	.word	0x000001f0


	//   ....[2]....
        /*00d0*/ 	.word	0x00000210


	//   ....[3]....
        /*00d4*/ 	.word	0x00000230


	//   ....[4]....
        /*00d8*/ 	.word	0x00000250


	//   ....[5]....
        /*00dc*/ 	.word	0x000002c0


	//   ....[6]....
        /*00e0*/ 	.word	0x000002e0


	//   ....[7]....
        /*00e4*/ 	.word	0x00000310


	//   ....[8]....
        /*00e8*/ 	.word	0x00000410


	//   ....[9]....
        /*00ec*/ 	.word	0x00000430


	//   ....[10]....
        /*00f0*/ 	.word	0x00000450


	//   ....[11]....
        /*00f4*/ 	.word	0x00000470


	//   ....[12]....
        /*00f8*/ 	.word	0x00000490


	//   ....[13]....
        /*00fc*/ 	.word	0x000004f0


	//   ....[14]....
        /*0100*/ 	.word	0x00000510


	//   ....[15]....
        /*0104*/ 	.word	0x00000530


	//----- nvinfo : EIATTR_EXIT_INSTR_OFFSETS
	.align		4
.L_28:
        /*0108*/ 	.byte	0x04, 0x1c
        /*010a*/ 	.short	(.L_30 - .L_29)


	//   ....[0]....
.L_29:
        /*010c*/ 	.word	0x00000db0


	//   ....[1]....
        /*0110*/ 	.word	0x00000dd0


	//----- nvinfo : EIATTR_REQNTID
	.align		4
.L_30:
        /*0114*/ 	.byte	0x04, 0x10
        /*0116*/ 	.short	(.L_32 - .L_31)
.L_31:
        /*0118*/ 	.word	0x00000100
        /*011c*/ 	.word	0x00000001
        /*0120*/ 	.word	0x00000001


	//----- nvinfo : EIATTR_CBANK_PARAM_SIZE
	.align		4
.L_32:
        /*0124*/ 	.byte	0x03, 0x19
        /*0126*/ 	.short	0x0030


	//----- nvinfo : EIATTR_PARAM_CBANK
	.align		4
        /*0128*/ 	.byte	0x04, 0x0a
        /*012a*/ 	.short	(.L_34 - .L_33)
	.align		4
.L_33:
        /*012c*/ 	.word	index@(.nv.constant0.triton_per_fused__native_batch_norm_legit_convolution_elu_3)
        /*0130*/ 	.short	0x0210
        /*0132*/ 	.short	0x0030


	//----- nvinfo : EIATTR_SW_WAR
	.align		4
.L_34:
        /*0134*/ 	.byte	0x04, 0x36
        /*0136*/ 	.short	(.L_36 - .L_35)
.L_35:
        /*0138*/ 	.word	0x00000008
.L_36:


//--------------------- .nv.callgraph             --------------------------
	.section	.nv.callgraph,"",@"SHT_CUDA_CALLGRAPH"
	.align	4
	.sectionentsize	8
	.align		4
        /*0000*/ 	.word	0x00000000
	.align		4
        /*0004*/ 	.word	0xffffffff
	.align		4
        /*0008*/ 	.word	0x00000000
	.align		4
        /*000c*/ 	.word	0xfffffffe
	.align		4
        /*0010*/ 	.word	0x00000000
	.align		4
        /*0014*/ 	.word	0xfffffffd
	.align		4
        /*0018*/ 	.word	0x00000000
	.align		4
        /*001c*/ 	.word	0xfffffffc


//--------------------- .nv.constant4             --------------------------
	.section	.nv.constant4,"a",@progbits
	.align	8
	.align		8
.nv.constant4:
        /*0000*/ 	.dword	_$_str


//--------------------- .text.triton_per_fused__native_batch_norm_legit_convolution_elu_3 --------------------------
	.section	.text.triton_per_fused__native_batch_norm_legit_convolution_elu_3,"ax",@progbits
	.sectionflags	@"SHF_BARRIERS=1"
	.align	128
        .global         triton_per_fused__native_batch_norm_legit_convolution_elu_3
        .type           triton_per_fused__native_batch_norm_legit_convolution_elu_3,@function
        .size           triton_per_fused__native_batch_norm_legit_convolution_elu_3,(.L_x_1 - triton_per_fused__native_batch_norm_legit_convolution_elu_3)
        .other          triton_per_fused__native_batch_norm_legit_convolution_elu_3,@"STO_CUDA_ENTRY STV_DEFAULT"
triton_per_fused__native_batch_norm_legit_convolution_elu_3:
.text.triton_per_fused__native_batch_norm_legit_convolution_elu_3:
[----:B------:R-:W0:Y:S02]  /*0000*/  LDC R1, c[0x0][0x28] ;  /* 0x00000a00ff017b82 */ /* 0x000e240000000800 */
[----:B------:R-:W1:Y:S01]  /*0010*/  S2R R19, SR_CTAID.X ;  /* 0x0000000000137919 */ /* 0x000e620000002500 */
[----:B------:R-:W2:Y:S01]  /*0020*/  LDC.64 R12, c[0x0][0x220] ;  /* 0x00008800ff0c7b82 */ /* 0x000ea20000000a00 */
[----:B------:R-:W-:Y:S01]  /*0030*/  ULDC.64 UR6, c[0x0][0x208] ;  /* 0x0000820000067ab9 */ /* 0x000fe20000000a00 */
[----:B------:R-:W3:Y:S06]  /*0040*/  S2R R15, SR_TID.X ;  /* 0x00000000000f7919 */ /* 0x000eec0000002100 */
[----:B------:R-:W4:Y:S01]  /*0050*/  LDC.64 R2, c[0x0][0x210] ;  /* 0x00008400ff027b82 */ /* 0x000f220000000a00 */
[----:B-1----:R-:W-:-:S04]  /*0060*/  SHF.R.S32.HI R4, RZ, 0x1f, R19 ;  /* 0x0000001fff047819 */ /* 0x002fc80000011413 */
[----:B------:R-:W-:Y:S02]  /*0070*/  LEA.HI R5, R4, R19, RZ, 0x3 ;  /* 0x0000001304057211 */ /* 0x000fe400078f18ff */
[----:B---3--:R-:W-:Y:S02]  /*0080*/  SHF.L.U32 R10, R15, 0x2, RZ ;  /* 0x000000020f0a7819 */ /* 0x008fe400000006ff */
[----:B------:R-:W-:Y:S02]  /*0090*/  LOP3.LUT R6, R5, 0xfffffff8, RZ, 0xc0, !PT ;  /* 0xfffffff805067812 */ /* 0x000fe400078ec0ff */
[----:B------:R-:W-:Y:S02]  /*00a0*/  LOP3.LUT R4, R10, 0x3fc, RZ, 0xc0, !PT ;  /* 0x000003fc0a047812 */ /* 0x000fe400078ec0ff */
[----:B------:R-:W-:Y:S02]  /*00b0*/  IADD3 R5, -R6, R19, RZ ;  /* 0x0000001306057210 */ /* 0x000fe40007ffe1ff */
[----:B------:R-:W-:-:S03]  /*00c0*/  LEA R9, R19, R4, 0xa ;  /* 0x0000000413097211 */ /* 0x000fc600078e50ff */
[----:B--2---:R-:W-:-:S04]  /*00d0*/  IMAD.WIDE R12, R5, 0x4, R12 ;  /* 0x00000004050c7825 */ /* 0x004fc800078e020c */
[----:B----4-:R-:W-:Y:S02]  /*00e0*/  IMAD.WIDE R2, R9, 0x4, R2 ;  /* 0x0000000409027825 */ /* 0x010fe400078e0202 */
[----:B------:R-:W2:Y:S04]  /*00f0*/  LDG.E.EL R12, desc[UR6][R12.64] ;  /* 0x000000060c0c7981 */ /* 0x000ea8000c2e1900 */
[----:B------:R-:W2:Y:S01]  /*0100*/  LDG.E.128 R4, desc[UR6][R2.64] ;  /* 0x0000000602047981 */ /* 0x000ea2000c1e1d00 */
[----:B------:R-:W1:Y:S01]  /*0110*/  S2UR UR5, SR_CgaCtaId ;  /* 0x00000000000579c3 */ /* 0x000e620000008800 */
[C---:B------:R-:W-:Y:S01]  /*0120*/  LOP3.LUT P1, RZ, R15.reuse, 0x1f, RZ, 0xc0, !PT ;  /* 0x0000001f0fff7812 */ /* 0x040fe2000782c0ff */
[----:B------:R-:W-:Y:S01]  /*0130*/  UMOV UR4, 0x400 ;  /* 0x0000040000047882 */ /* 0x000fe20000000000 */
[----:B------:R-:W-:Y:S01]  /*0140*/  ISETP.GE.AND P2, PT, R15, 0x8, PT ;  /* 0x000000080f00780c */ /* 0x000fe20003f46270 */
[----:B-1----:R-:W-:Y:S01]  /*0150*/  UPRMT UR4, UR5, 0x654, UR4 ;  /* 0x0000065405047896 */ /* 0x002fe20008000004 */
[--C-:B--2---:R-:W-:Y:S01]  /*0160*/  FADD R4, R4, R12.reuse ;  /* 0x0000000c04047221 */ /* 0x104fe20000000000 */
[--C-:B------:R-:W-:Y:S01]  /*0170*/  FADD R5, R5, R12.reuse ;  /* 0x0000000c05057221 */ /* 0x100fe20000000000 */
[----:B------:R-:W-:-:S03]  /*0180*/  FADD R6, R6, R12 ;  /* 0x0000000c06067221 */ /* 0x000fc60000000000 */
[----:B------:R-:W-:Y:S01]  /*0190*/  FADD R11, R4, R5 ;  /* 0x00000005040b7221 */ /* 0x000fe20000000000 */
[----:B------:R-:W-:-:S03]  /*01a0*/  FADD R7, R7, R12 ;  /* 0x0000000c07077221 */ /* 0x000fc60000000000 */
[----:B------:R-:W-:-:S04]  /*01b0*/  FADD R14, R6, R11 ;  /* 0x0000000b060e7221 */ /* 0x000fc80000000000 */
[----:B------:R-:W-:-:S05]  /*01c0*/  FADD R14, R7, R14 ;  /* 0x0000000e070e7221 */ /* 0x000fca0000000000 */
[----:B------:R-:W1:Y:S02]  /*01d0*/  SHFL.BFLY PT, R11, R14, 0x10, 0x1f ;  /* 0x0e001f000e0b7f89 */ /* 0x000e6400000e0000 */
[----:B-1----:R-:W-:-:S05]  /*01e0*/  FADD R11, R14, R11 ;  /* 0x0000000b0e0b7221 */ /* 0x002fca0000000000 */
[----:B------:R-:W1:Y:S02]  /*01f0*/  SHFL.BFLY PT, R16, R11, 0x8, 0x1f ;  /* 0x0d001f000b107f89 */ /* 0x000e6400000e0000 */
[----:B-1----:R-:W-:-:S05]  /*0200*/  FADD R16, R11, R16 ;  /* 0x000000100b107221 */ /* 0x002fca0000000000 */
[----:B------:R-:W1:Y:S02]  /*0210*/  SHFL.BFLY PT, R13, R16, 0x4, 0x1f ;  /* 0x0c801f00100d7f89 */ /* 0x000e6400000e0000 */
[----:B-1----:R-:W-:-:S05]  /*0220*/  FADD R13, R16, R13 ;  /* 0x0000000d100d7221 */ /* 0x002fca0000000000 */
[----:B------:R-:W1:Y:S02]  /*0230*/  SHFL.BFLY PT, R12, R13, 0x2, 0x1f ;  /* 0x0c401f000d0c7f89 */ /* 0x000e6400000e0000 */
[----:B-1----:R-:W-:-:S05]  /*0240*/  FADD R12, R13, R12 ;  /* 0x0000000c0d0c7221 */ /* 0x002fca0000000000 */
[----:B------:R-:W1:Y:S01]  /*0250*/  SHFL.BFLY PT, R17, R12, 0x1, 0x1f ;  /* 0x0c201f000c117f89 */ /* 0x000e6200000e0000 */
[----:B------:R-:W-:-:S04]  /*0260*/  SHF.R.U32.HI R11, RZ, 0x3, R15 ;  /* 0x00000003ff0b7819 */ /* 0x000fc8000001160f */
[----:B------:R-:W-:Y:S01]  /*0270*/  LOP3.LUT R11, R11, 0x1c, RZ, 0xc0, !PT ;  /* 0x0000001c0b0b7812 */ /* 0x000fe200078ec0ff */
[----:B-1----:R-:W-:-:S05]  /*0280*/  FADD R14, R12, R17 ;  /* 0x000000110c0e7221 */ /* 0x002fca0000000000 */
[----:B------:R-:W-:Y:S01]  /*0290*/  @!P1 STS [R11+UR4], R14 ;  /* 0x0000000e0b009988 */ /* 0x000fe20008000804 */
[----:B------:R-:W-:Y:S06]  /*02a0*/  BAR.SYNC.DEFER_BLOCKING 0x0 ;  /* 0x0000000000007b1d */ /* 0x000fec0000010000 */
[----:B------:R-:W1:Y:S04]  /*02b0*/  @!P2 LDS R0, [R10+UR4] ;  /* 0x000000040a00a984 */ /* 0x000e680008000800 */
[----:B-1----:R-:W1:Y:S02]  /*02c0*/  SHFL.BFLY PT, R13, R0, 0x4, 0x1f ;  /* 0x0c801f00000d7f89 */ /* 0x002e6400000e0000 */
[----:B-1----:R-:W-:-:S05]  /*02d0*/  FADD R13, R0, R13 ;  /* 0x0000000d000d7221 */ /* 0x002fca0000000000 */
[----:B------:R-:W1:Y:S01]  /*02e0*/  SHFL.BFLY PT, R12, R13, 0x2, 0x1f ;  /* 0x0c401f000d0c7f89 */ /* 0x000e6200000e0000 */
[----:B------:R-:W-:Y:S01]  /*02f0*/  LOP3.LUT P0, RZ, R15, 0x7, RZ, 0xc0, !PT ;  /* 0x000000070fff7812 */ /* 0x000fe2000780c0ff */
[----:B-1----:R-:W-:-:S05]  /*0300*/  FADD R12, R13, R12 ;  /* 0x0000000c0d0c7221 */ /* 0x002fca0000000000 */
[----:B------:R-:W1:Y:S01]  /*0310*/  SHFL.BFLY PT, R17, R12, 0x1, 0x1f ;  /* 0x0c201f000c117f89 */ /* 0x000e6200000e0000 */
[----:B------:R-:W-:Y:S01]  /*0320*/  ISETP.LT.AND P0, PT, R15, 0x8, !P0 ;  /* 0x000000080f00780c */ /* 0x000fe20004701270 */
[----:B-1----:R-:W-:-:S12]  /*0330*/  FADD R17, R12, R17 ;  /* 0x000000110c117221 */ /* 0x002fd80000000000 */
[----:B------:R-:W-:Y:S01]  /*0340*/  @P0 STS [R10+UR4], R17 ;  /* 0x000000110a000988 */ /* 0x000fe20008000804 */
[----:B------:R-:W-:Y:S06]  /*0350*/  BAR.SYNC.DEFER_BLOCKING 0x0 ;  /* 0x0000000000007b1d */ /* 0x000fec0000010000 */
[----:B------:R-:W1:Y:S02]  /*0360*/  LDS R14, [UR4] ;  /* 0x00000004ff0e7984 */ /* 0x000e640008000800 */
[----:B-1----:R-:W-:-:S04]  /*0370*/  FADD R0, RZ, R14 ;  /* 0x0000000eff007221 */ /* 0x002fc80000000000 */
[----:B------:R-:W-:-:S04]  /*0380*/  FMUL R0, R0, 0.0009765625 ;  /* 0x3a80000000007820 */ /* 0x000fc80000400000 */
[--C-:B------:R-:W-:Y:S01]  /*0390*/  FADD R20, R5, -R0.reuse ;  /* 0x8000000005147221 */ /* 0x100fe20000000000 */
[----:B------:R-:W-:-:S03]  /*03a0*/  FADD R16, R4, -R0 ;  /* 0x8000000004107221 */ /* 0x000fc60000000000 */
[----:B------:R-:W-:Y:S01]  /*03b0*/  FMUL R13, R20, R20 ;  /* 0x00000014140d7220 */ /* 0x000fe20000400000 */
[----:B------:R-:W-:-:S03]  /*03c0*/  FADD R12, R6, -R0 ;  /* 0x80000000060c7221 */ /* 0x000fc60000000000 */
[----:B------:R-:W-:Y:S01]  /*03d0*/  FFMA R13, R16, R16, R13 ;  /* 0x00000010100d7223 */ /* 0x000fe2000000000d */
[----:B------:R-:W-:-:S03]  /*03e0*/  FADD R14, R7, -R0 ;  /* 0x80000000070e7221 */ /* 0x000fc60000000000 */
[----:B------:R-:W-:-:S04]  /*03f0*/  FFMA R13, R12, R12, R13 ;  /* 0x0000000c0c0d7223 */ /* 0x000fc8000000000d */
[----:B------:R-:W-:-:S05]  /*0400*/  FFMA R13, R14, R14, R13 ;  /* 0x0000000e0e0d7223 */ /* 0x000fca000000000d */
        /* <DEDUP_REMOVED lines=8> */
[----:B------:R-:W1:Y:S02]  /*0490*/  SHFL.BFLY PT, R24, R21, 0x1, 0x1f ;  /* 0x0c201f0015187f89 */ /* 0x000e6400000e0000 */
[----:B-1----:R-:W-:Y:S01]  /*04a0*/  FADD R24, R21, R24 ;  /* 0x0000001815187221 */ /* 0x002fe20000000000 */
[----:B------:R-:W-:Y:S06]  /*04b0*/  BAR.SYNC.DEFER_BLOCKING 0x0 ;  /* 0x0000000000007b1d */ /* 0x000fec0000010000 */
[----:B------:R-:W-:Y:S02]  /*04c0*/  @!P1 STS [R11+UR4], R24 ;  /* 0x000000180b009988 */ /* 0x000fe40008000804 */
[----:B------:R-:W-:Y:S06]  /*04d0*/  BAR.SYNC.DEFER_BLOCKING 0x0 ;  /* 0x0000000000007b1d */ /* 0x000fec0000010000 */
[----:B------:R-:W1:Y:S04]  /*04e0*/  @!P2 LDS R8, [R10+UR4] ;  /* 0x000000040a08a984 */ /* 0x000e680008000800 */
[----:B-1----:R-:W1:Y:S02]  /*04f0*/  SHFL.BFLY PT, R13, R8, 0x4, 0x1f ;  /* 0x0c801f00080d7f89 */ /* 0x002e6400000e0000 */
[----:B-1----:R-:W-:-:S05]  /*0500*/  FADD R13, R8, R13 ;  /* 0x0000000d080d7221 */ /* 0x002fca0000000000 */
[----:B------:R-:W1:Y:S02]  /*0510*/  SHFL.BFLY PT, R18, R13, 0x2, 0x1f ;  /* 0x0c401f000d127f89 */ /* 0x000e6400000e0000 */
[----:B-1----:R-:W-:-:S05]  /*0520*/  FADD R18, R13, R18 ;  /* 0x000000120d127221 */ /* 0x002fca0000000000 */
[----:B------:R-:W1:Y:S02]  /*0530*/  SHFL.BFLY PT, R17, R18, 0x1, 0x1f ;  /* 0x0c201f0012117f89 */ /* 0x000e6400000e0000 */
[----:B-1----:R-:W-:-:S05]  /*0540*/  FADD R17, R18, R17 ;  /* 0x0000001112117221 */ /* 0x002fca0000000000 */
[----:B------:R-:W-:Y:S01]  /*0550*/  @P0 STS [R10+UR4], R17 ;  /* 0x000000110a000988 */ /* 0x000fe20008000804 */
[----:B------:R-:W-:Y:S06]  /*0560*/  BAR.SYNC.DEFER_BLOCKING 0x0 ;  /* 0x0000000000007b1d */ /* 0x000fec0000010000 */
[----:B------:R-:W1:Y:S01]  /*0570*/  LDS R11, [UR4] ;  /* 0x00000004ff0b7984 */ /* 0x000e620008000800 */
[----:B------:R-:W-:Y:S01]  /*0580*/  HFMA2.MMA R22, -RZ, RZ, 0.8125, 0 ;  /* 0x3a800000ff167435 */ /* 0x000fe200000001ff */
[----:B-1----:R-:W-:-:S09]  /*0590*/  FADD R11, RZ, R11 ;  /* 0x0000000bff0b7221 */ /* 0x002fd20000000000 */
[----:B------:R-:W-:-:S06]  /*05a0*/  FFMA R21, R11, R22, 9.9999997473787516356e-06 ;  /* 0x3727c5ac0b157423 */ /* 0x000fcc0000000016 */
[----:B------:R-:W1:Y:S02]  /*05b0*/  MUFU.RSQ R21, R21 ;  /* 0x0000001500157308 */ /* 0x000e640000001400 */
[-C--:B-1----:R-:W-:Y:S01]  /*05c0*/  FMUL R8, R16, R21.reuse ;  /* 0x0000001510087220 */ /* 0x082fe20000400000 */
[----:B------:R-:W-:-:S03]  /*05d0*/  FMUL R20, R20, R21 ;  /* 0x0000001514147220 */ /* 0x000fc60000400000 */
[----:B------:R-:W-:Y:S01]  /*05e0*/  FMUL R13, R8, 1.4426950216293334961 ;  /* 0x3fb8aa3b080d7820 */ /* 0x000fe20000400000 */
[----:B------:R-:W-:-:S03]  /*05f0*/  FMUL R16, R20, 1.4426950216293334961 ;  /* 0x3fb8aa3b14107820 */ /* 0x000fc60000400000 */
[----:B------:R-:W1:Y:S01]  /*0600*/  FRND R11, R13 ;  /* 0x0000000d000b7307 */ /* 0x000e620000201000 */
[----:B------:R-:W-:Y:S01]  /*0610*/  FADD.FTZ R10, |R8|, -RZ ;  /* 0x800000ff080a7221 */ /* 0x000fe20000010200 */
[----:B------:R-:W-:-:S06]  /*0620*/  FADD.FTZ R17, |R20|, -RZ ;  /* 0x800000ff14117221 */ /* 0x000fcc0000010200 */
[----:B------:R-:W2:Y:S01]  /*0630*/  FRND R16, R16 ;  /* 0x0000001000107307 */ /* 0x000ea20000201000 */
[----:B------:R-:W-:Y:S02]  /*0640*/  FSETP.GEU.AND P0, PT, R10, 0.40999999642372131348, PT ;  /* 0x3ed1eb850a00780b */ /* 0x000fe40003f0e000 */
[----:B------:R-:W-:Y:S02]  /*0650*/  FSETP.GEU.AND P1, PT, R17, 0.40999999642372131348, PT ;  /* 0x3ed1eb851100780b */ /* 0x000fe40003f2e000 */
[----:B-1----:R-:W-:Y:S01]  /*0660*/  FSEL R11, R11, RZ, P0 ;  /* 0x000000ff0b0b7208 */ /* 0x002fe20000000000 */
[----:B------:R-:W-:Y:S01]  /*0670*/  FMUL R10, R12, R21 ;  /* 0x000000150c0a7220 */ /* 0x000fe20000400000 */
[----:B------:R-:W-:-:S03]  /*0680*/  MOV R12, 0x3ab5ebe6 ;  /* 0x3ab5ebe6000c7802 */ /* 0x000fc60000000f00 */
[----:B------:R-:W-:Y:S01]  /*0690*/  FFMA.FTZ R18, -R11, 0.693145751953125, R8 ;  /* 0x3f3172000b127823 */ /* 0x000fe20000010108 */
[----:B--2---:R-:W-:-:S03]  /*06a0*/  FSEL R13, R16, RZ, P1 ;  /* 0x000000ff100d7208 */ /* 0x004fc60000800000 */
[C---:B------:R-:W-:Y:S01]  /*06b0*/  FFMA.FTZ R17, -R11.reuse, 1.428606765330187045e-06, R18 ;  /* 0x35bfbe8e0b117823 */ /* 0x040fe20000010112 */
[----:B------:R-:W-:Y:S01]  /*06c0*/  FSETP.NEU.AND P3, PT, R11, 128, PT ;  /* 0x430000000b00780b */ /* 0x000fe20003f6d000 */
[----:B------:R-:W-:Y:S01]  /*06d0*/  FFMA.FTZ R24, -R13, 0.693145751953125, R20 ;  /* 0x3f3172000d187823 */ /* 0x000fe20000010114 */
[----:B------:R-:W-:Y:S01]  /*06e0*/  LOP3.LUT P0, RZ, R15, 0xff, RZ, 0xc0, !PT ;  /* 0x000000ff0fff7812 */ /* 0x000fe2000780c0ff */
[----:B------:R-:W-:Y:S01]  /*06f0*/  FMUL R22, R10, 1.4426950216293334961 ;  /* 0x3fb8aa3b0a167820 */ /* 0x000fe20000400000 */
[----:B------:R-:W-:Y:S01]  /*0700*/  FSEL R16, R11, 127, P3 ;  /* 0x42fe00000b107808 */ /* 0x000fe20001800000 */
[----:B------:R-:W-:Y:S01]  /*0710*/  FFMA.FTZ R15, -R13, 1.428606765330187045e-06, R24 ;  /* 0x35bfbe8e0d0f7823 */ /* 0x000fe20000010118 */
[----:B------:R-:W-:Y:S01]  /*0720*/  FFMA.FTZ R26, R17, R12, 0.0083824126049876213074 ;  /* 0x3c095663111a7423 */ /* 0x000fe2000001000c */
[----:B------:R-:W-:Y:S01]  /*0730*/  FMUL R18, R14, R21 ;  /* 0x000000150e127220 */ /* 0x000fe20000400000 */
[----:B------:R-:W-:Y:S01]  /*0740*/  FSETP.NEU.AND P4, PT, R13, 128, PT ;  /* 0x430000000d00780b */ /* 0x000fe20003f8d000 */
[----:B------:R1:W2:Y:S01]  /*0750*/  FRND R14, R22 ;  /* 0x00000016000e7307 */ /* 0x0002a20000201000 */
[----:B------:R-:W-:Y:S01]  /*0760*/  FFMA.FTZ R26, R17, R26, 0.041667830199003219604 ;  /* 0x3d2aabe3111a7423 */ /* 0x000fe2000001001a */
[----:B------:R-:W-:Y:S01]  /*0770*/  FADD.FTZ R23, |R18|, -RZ ;  /* 0x800000ff12177221 */ /* 0x000fe20000010200 */
[----:B------:R-:W-:Y:S01]  /*0780*/  FSEL R13, R13, 127, P4 ;  /* 0x42fe00000d0d7808 */ /* 0x000fe20002000000 */
[----:B-1----:R-:W-:-:S04]  /*0790*/  FFMA.FTZ R22, R15, R12, 0.0083824126049876213074 ;  /* 0x3c0956630f167423 */ /* 0x002fc8000001000c */
[----:B------:R-:W1:Y:S01]  /*07a0*/  MUFU.EX2 R16, R16 ;  /* 0x0000001000107308 */ /* 0x000e620000000800 */
[----:B------:R-:W-:Y:S01]  /*07b0*/  FFMA.FTZ R26, R17, R26, 0.16666397452354431152 ;  /* 0x3e2aa9f6111a7423 */ /* 0x000fe2000001001a */
[----:B------:R-:W-:Y:S01]  /*07c0*/  FFMA.FTZ R24, R15, R22, 0.041667830199003219604 ;  /* 0x3d2aabe30f187423 */ /* 0x000fe20000010016 */
[----:B------:R-:W-:Y:S01]  /*07d0*/  FMUL R18, R18, 1.4426950216293334961 ;  /* 0x3fb8aa3b12127820 */ /* 0x000fe20000400000 */
[----:B------:R-:W-:Y:S01]  /*07e0*/  FSETP.GEU.AND P5, PT, R23, 0.40999999642372131348, PT ;  /* 0x3ed1eb851700780b */ /* 0x000fe20003fae000 */
[----:B------:R-:W-:Y:S01]  /*07f0*/  FADD.FTZ R23, |R10|, -RZ ;  /* 0x800000ff0a177221 */ /* 0x000fe20000010200 */
[----:B------:R-:W-:Y:S02]  /*0800*/  FFMA.FTZ R24, R15, R24, 0.16666397452354431152 ;  /* 0x3e2aa9f60f187423 */ /* 0x000fe40000010018 */
[----:B------:R-:W3:Y:S01]  /*0810*/  MUFU.EX2 R22, R13 ;  /* 0x0000000d00167308 */ /* 0x000ee20000000800 */
[----:B------:R-:W-:Y:S01]  /*0820*/  FFMA.FTZ R26, R17, R26, 0.49999994039535522461 ;  /* 0x3efffffe111a7423 */ /* 0x000fe2000001001a */
[----:B------:R-:W-:Y:S01]  /*0830*/  FFMA.FTZ R24, R15, R24, 0.49999994039535522461 ;  /* 0x3efffffe0f187423 */ /* 0x000fe20000010018 */
[----:B------:R-:W-:-:S02]  /*0840*/  FSETP.GEU.AND P1, PT, R23, 0.40999999642372131348, PT ;  /* 0x3ed1eb851700780b */ /* 0x000fc40003f2e000 */
[----:B------:R-:W-:-:S03]  /*0850*/  FMUL R26, R17, R26 ;  /* 0x0000001a111a7220 */ /* 0x000fc60000400000 */
[----:B------:R-:W4:Y:S01]  /*0860*/  FRND R18, R18 ;  /* 0x0000001200127307 */ /* 0x000f220000201000 */
[----:B------:R-:W-:Y:S01]  /*0870*/  FSEL R23, R11, 127, P3 ;  /* 0x42fe00000b177808 */ /* 0x000fe20001800000 */
[----:B------:R-:W-:Y:S01]  /*0880*/  FMUL R24, R15, R24 ;  /* 0x000000180f187220 */ /* 0x000fe20000400000 */
[----:B------:R-:W-:Y:S01]  /*0890*/  FFMA.FTZ R17, R17, R26, R17 ;  /* 0x0000001a11117223 */ /* 0x000fe20000010011 */
[----:B--2---:R-:W-:Y:S01]  /*08a0*/  FSEL R25, R14, RZ, P1 ;  /* 0x000000ff0e197208 */ /* 0x004fe20000800000 */
[----:B-1----:R-:W-:Y:S01]  /*08b0*/  FADD R11, R16, -1 ;  /* 0xbf800000100b7421 */ /* 0x002fe20000000000 */
[----:B------:R-:W-:Y:S01]  /*08c0*/  FFMA.FTZ R15, R15, R24, R15 ;  /* 0x000000180f0f7223 */ /* 0x000fe2000001000f */
[----:B------:R-:W-:Y:S02]  /*08d0*/  FSETP.NEU.AND P2, PT, R8, RZ, PT ;  /* 0x000000ff0800720b */ /* 0x000fe40003f4d000 */
[----:B------:R-:W-:Y:S01]  /*08e0*/  FFMA.FTZ R24, R16, R17, R11 ;  /* 0x0000001110187223 */ /* 0x000fe2000001000b */
[----:B---3--:R-:W-:Y:S01]  /*08f0*/  FADD R11, R22, -1 ;  /* 0xbf800000160b7421 */ /* 0x008fe20000000000 */
[----:B------:R-:W-:Y:S01]  /*0900*/  FFMA.FTZ R16, -R25, 0.693145751953125, R10 ;  /* 0x3f31720019107823 */ /* 0x000fe2000001010a */
[----:B------:R-:W-:Y:S01]  /*0910*/  FADD R26, R7, -R0 ;  /* 0x80000000071a7221 */ /* 0x000fe20000000000 */
[----:B------:R-:W-:Y:S01]  /*0920*/  @!P3 FADD R24, R24, R24 ;  /* 0x000000181818b221 */ /* 0x000fe20000000000 */
[----:B------:R-:W-:Y:S01]  /*0930*/  FFMA.FTZ R14, R22, R15, R11 ;  /* 0x0000000f160e7223 */ /* 0x000fe2000001000b */
[----:B------:R-:W-:Y:S01]  /*0940*/  FFMA.FTZ R17, -R25, 1.428606765330187045e-06, R16 ;  /* 0x35bfbe8e19117823 */ /* 0x000fe20000010110 */
[----:B----4-:R-:W-:Y:S01]  /*0950*/  FSEL R22, R18, RZ, P5 ;  /* 0x000000ff12167208 */ /* 0x010fe20002800000 */
[----:B------:R-:W-:Y:S01]  /*0960*/  FMUL R11, R26, R21 ;  /* 0x000000151a0b7220 */ /* 0x000fe20000400000 */
[----:B------:R-:W-:Y:S01]  /*0970*/  FSETP.GT.AND P6, PT, R23, 128, PT ;  /* 0x430000001700780b */ /* 0x000fe20003fc4000 */
[----:B------:R-:W-:Y:S01]  /*0980*/  FFMA.FTZ R16, R17, R12, 0.0083824126049876213074 ;  /* 0x3c09566311107423 */ /* 0x000fe2000001000c */
[----:B------:R-:W-:Y:S01]  /*0990*/  FSETP.GEU.AND P1, PT, R23, -25, PT ;  /* 0xc1c800001700780b */ /* 0x000fe20003f2e000 */
[----:B------:R-:W-:Y:S01]  /*09a0*/  FFMA.FTZ R15, -R22, 0.693145751953125, R11 ;  /* 0x3f317200160f7823 */ /* 0x000fe2000001010b */
[----:B------:R-:W-:-:S02]  /*09b0*/  FSEL R24, R24, +INF , !P6 ;  /* 0x7f80000018187808 */ /* 0x000fc40007000000 */
[----:B------:R-:W-:Y:S01]  /*09c0*/  FSETP.NEU.AND P3, PT, R25, 128, PT ;  /* 0x430000001900780b */ /* 0x000fe20003f6d000 */
[----:B------:R-:W-:Y:S01]  /*09d0*/  FFMA.FTZ R18, R17, R16, 0.041667830199003219604 ;  /* 0x3d2aabe311127423 */ /* 0x000fe20000010010 */
[----:B------:R-:W-:Y:S01]  /*09e0*/  FADD R23, R8, R8 ;  /* 0x0000000808177221 */ /* 0x000fe20000000000 */
[----:B------:R-:W-:Y:S01]  /*09f0*/  @P2 FSEL R23, R24, -1, P1 ;  /* 0xbf80000018172808 */ /* 0x000fe20000800000 */
[C---:B------:R-:W-:Y:S01]  /*0a00*/  FFMA.FTZ R15, -R22.reuse, 1.428606765330187045e-06, R15 ;  /* 0x35bfbe8e160f7823 */ /* 0x040fe2000001010f */
[----:B------:R-:W-:Y:S02]  /*0a10*/  FSEL R16, R25, 127, P3 ;  /* 0x42fe000019107808 */ /* 0x000fe40001800000 */
[C---:B------:R-:W-:Y:S01]  /*0a20*/  FSETP.NEU.AND P2, PT, R22.reuse, 128, PT ;  /* 0x430000001600780b */ /* 0x040fe20003f4d000 */
[----:B------:R-:W-:Y:S01]  /*0a30*/  FFMA.FTZ R24, R17, R18, 0.16666397452354431152 ;  /* 0x3e2aa9f611187423 */ /* 0x000fe20000010012 */
[----:B------:R-:W-:Y:S01]  /*0a40*/  FFMA.FTZ R26, R15, R12, 0.0083824126049876213074 ;  /* 0x3c0956630f1a7423 */ /* 0x000fe2000001000c */
[----:B------:R-:W1:Y:S01]  /*0a50*/  MUFU.EX2 R18, R16 ;  /* 0x0000001000127308 */ /* 0x000e620000000800 */
[----:B------:R-:W-:-:S02]  /*0a60*/  FSEL R12, R22, 127, P2 ;  /* 0x42fe0000160c7808 */ /* 0x000fc40001000000 */
[----:B------:R-:W-:Y:S01]  /*0a70*/  FSETP.GEU.AND P1, PT, R13, -25, PT ;  /* 0xc1c800000d00780b */ /* 0x000fe20003f2e000 */
[----:B------:R-:W-:Y:S01]  /*0a80*/  FFMA.FTZ R26, R15, R26, 0.041667830199003219604 ;  /* 0x3d2aabe30f1a7423 */ /* 0x000fe2000001001a */
[----:B------:R-:W-:Y:S01]  /*0a90*/  FSETP.GT.AND P6, PT, R13, 128, PT ;  /* 0x430000000d00780b */ /* 0x000fe20003fc4000 */
[----:B------:R-:W-:Y:S02]  /*0aa0*/  FFMA.FTZ R24, R17, R24, 0.49999994039535522461 ;  /* 0x3efffffe11187423 */ /* 0x000fe40000010018 */
[----:B------:R-:W2:Y:S01]  /*0ab0*/  MUFU.EX2 R13, R12 ;  /* 0x0000000c000d7308 */ /* 0x000ea20000000800 */
[----:B------:R-:W-:Y:S01]  /*0ac0*/  @!P4 FADD R14, R14, R14 ;  /* 0x0000000e0e0ec221 */ /* 0x000fe20000000000 */
[----:B------:R-:W-:Y:S01]  /*0ad0*/  FFMA.FTZ R26, R15, R26, 0.16666397452354431152 ;  /* 0x3e2aa9f60f1a7423 */ /* 0x000fe2000001001a */
[----:B------:R-:W-:Y:S01]  /*0ae0*/  FSETP.NEU.AND P4, PT, R20, RZ, PT ;  /* 0x000000ff1400720b */ /* 0x000fe20003f8d000 */
[----:B------:R-:W-:Y:S02]  /*0af0*/  FMUL R24, R17, R24 ;  /* 0x0000001811187220 */ /* 0x000fe40000400000 */
[----:B------:R-:W-:Y:S01]  /*0b00*/  FFMA.FTZ R26, R15, R26, 0.49999994039535522461 ;  /* 0x3efffffe0f1a7423 */ /* 0x000fe2000001001a */
[----:B-1----:R-:W-:Y:S01]  /*0b10*/  FADD R25, R18, -1 ;  /* 0xbf80000012197421 */ /* 0x002fe20000000000 */
[----:B------:R-:W-:Y:S01]  /*0b20*/  FFMA.FTZ R17, R17, R24, R17 ;  /* 0x0000001811117223 */ /* 0x000fe20000010011 */
[----:B------:R-:W-:Y:S01]  /*0b30*/  FSEL R14, R14, +INF , !P6 ;  /* 0x7f8000000e0e7808 */ /* 0x000fe20007000000 */
[----:B------:R-:W-:-:S02]  /*0b40*/  FMUL R26, R15, R26 ;  /* 0x0000001a0f1a7220 */ /* 0x000fc40000400000 */
[----:B------:R-:W-:Y:S01]  /*0b50*/  FFMA.FTZ R18, R18, R17, R25 ;  /* 0x0000001112127223 */ /* 0x000fe20000010019 */
[----:B------:R-:W-:Y:S01]  /*0b60*/  FADD R25, R20, R20 ;  /* 0x0000001414197221 */ /* 0x000fe20000000000 */
[----:B------:R-:W-:Y:S01]  /*0b70*/  FFMA.FTZ R26, R15, R26, R15 ;  /* 0x0000001a0f1a7223 */ /* 0x000fe2000001000f */
[C---:B--2---:R-:W-:Y:S01]  /*0b80*/  FADD R22, R13.reuse, -1 ;  /* 0xbf8000000d167421 */ /* 0x044fe20000000000 */
[C---:B------:R-:W-:Y:S02]  /*0b90*/  FSETP.GEU.AND P5, PT, R16.reuse, -25, PT ;  /* 0xc1c800001000780b */ /* 0x040fe40003fae000 */
[----:B------:R-:W-:Y:S02]  /*0ba0*/  FSETP.GT.AND P6, PT, R16, 128, PT ;  /* 0x430000001000780b */ /* 0x000fe40003fc4000 */
[----:B------:R-:W-:Y:S01]  /*0bb0*/  @P4 FSEL R25, R14, -1, P1 ;  /* 0xbf8000000e194808 */ /* 0x000fe20000800000 */
[----:B------:R-:W1:Y:S01]  /*0bc0*/  LDC.64 R16, c[0x0][0x230] ;  /* 0x00008c00ff107b82 */ /* 0x000e620000000a00 */
[----:B------:R-:W-:Y:S01]  /*0bd0*/  FSETP.NEU.AND P1, PT, R10, RZ, PT ;  /* 0x000000ff0a00720b */ /* 0x000fe20003f2d000 */
[----:B------:R-:W-:Y:S01]  /*0be0*/  FFMA.FTZ R22, R13, R26, R22 ;  /* 0x0000001a0d167223 */ /* 0x000fe20000010016 */
[----:B------:R2:W-:Y:S05]  /*0bf0*/  STG.E.128 desc[UR6][R2.64], R4 ;  /* 0x0000000402007986 */ /* 0x0005ea000c101d06 */
[----:B------:R-:W3:Y:S01]  /*0c00*/  LDC.64 R14, c[0x0][0x218] ;  /* 0x00008600ff0e7b82 */ /* 0x000ee20000000a00 */
[----:B------:R-:W-:Y:S01]  /*0c10*/  @!P3 FADD R18, R18, R18 ;  /* 0x000000121212b221 */ /* 0x000fe20000000000 */
[----:B------:R-:W-:-:S06]  /*0c20*/  @!P2 FADD R22, R22, R22 ;  /* 0x000000161616a221 */ /* 0x000fcc0000000000 */
[----:B------:R-:W-:Y:S01]  /*0c30*/  BAR.SYNC.DEFER_BLOCKING 0x0 ;  /* 0x0000000000007b1d */ /* 0x000fe20000010000 */
[----:B------:R-:W-:Y:S02]  /*0c40*/  FSETP.NEU.AND P2, PT, R11, RZ, PT ;  /* 0x000000ff0b00720b */ /* 0x000fe40003f4d000 */
[C---:B------:R-:W-:Y:S02]  /*0c50*/  FSETP.GT.AND P4, PT, R12.reuse, 128, PT ;  /* 0x430000000c00780b */ /* 0x040fe40003f84000 */
[----:B------:R-:W-:-:S03]  /*0c60*/  FSETP.GEU.AND P3, PT, R12, -25, PT ;  /* 0xc1c800000c00780b */ /* 0x000fc60003f6e000 */
[----:B------:R-:W4:Y:S01]  /*0c70*/  LDC.64 R12, c[0x0][0x228] ;  /* 0x00008a00ff0c7b82 */ /* 0x000f220000000a00 */
[----:B------:R-:W-:Y:S01]  /*0c80*/  FSEL R18, R18, +INF , !P6 ;  /* 0x7f80000012127808 */ /* 0x000fe20007000000 */
[----:B------:R-:W-:-:S03]  /*0c90*/  FADD R27, R10, R10 ;  /* 0x0000000a0a1b7221 */ /* 0x000fc60000000000 */
[----:B------:R-:W-:Y:S02]  /*0ca0*/  @P1 FSEL R27, R18, -1, P5 ;  /* 0xbf800000121b1808 */ /* 0x000fe40002800000 */
[----:B------:R-:W-:Y:S02]  /*0cb0*/  FSEL R18, R22, +INF , !P4 ;  /* 0x7f80000016127808 */ /* 0x000fe40006000000 */
[----:B------:R-:W-:Y:S02]  /*0cc0*/  FSETP.GT.AND P1, PT, R10, RZ, PT ;  /* 0x000000ff0a00720b */ /* 0x000fe40003f24000 */
[----:B------:R-:W-:Y:S01]  /*0cd0*/  FSEL R18, R18, -1, P3 ;  /* 0xbf80000012127808 */ /* 0x000fe20001800000 */
[----:B------:R-:W-:Y:S01]  /*0ce0*/  @!P2 FADD R18, R11, R11 ;  /* 0x0000000b0b12a221 */ /* 0x000fe20000000000 */
[----:B------:R-:W-:Y:S02]  /*0cf0*/  FSEL R10, R10, R27, P1 ;  /* 0x0000001b0a0a7208 */ /* 0x000fe40000800000 */
[----:B------:R-:W-:-:S02]  /*0d00*/  FSETP.GT.AND P3, PT, R20, RZ, PT ;  /* 0x000000ff1400720b */ /* 0x000fc40003f64000 */
[----:B------:R-:W-:Y:S02]  /*0d10*/  FSETP.GT.AND P4, PT, R8, RZ, PT ;  /* 0x000000ff0800720b */ /* 0x000fe40003f84000 */
[----:B------:R-:W-:Y:S01]  /*0d20*/  FSETP.GT.AND P1, PT, R11, RZ, PT ;  /* 0x000000ff0b00720b */ /* 0x000fe20003f24000 */
[----:B-1----:R-:W-:Y:S01]  /*0d30*/  IMAD.WIDE R16, R9, 0x4, R16 ;  /* 0x0000000409107825 */ /* 0x002fe200078e0210 */
[----:B------:R-:W-:Y:S02]  /*0d40*/  FSEL R9, R20, R25, P3 ;  /* 0x0000001914097208 */ /* 0x000fe40001800000 */
[----:B------:R-:W-:Y:S01]  /*0d50*/  FSEL R8, R8, R23, P4 ;  /* 0x0000001708087208 */ /* 0x000fe20002000000 */
[----:B---3--:R-:W-:Y:S01]  /*0d60*/  IMAD.WIDE R14, R19, 0x4, R14 ;  /* 0x00000004130e7825 */ /* 0x008fe200078e020e */
[----:B------:R-:W-:-:S04]  /*0d70*/  FSEL R11, R11, R18, P1 ;  /* 0x000000120b0b7208 */ /* 0x000fc80000800000 */
[----:B------:R2:W-:Y:S01]  /*0d80*/  @!P0 STG.E desc[UR6][R14.64], R21 ;  /* 0x000000150e008986 */ /* 0x0005e2000c101906 */
[----:B----4-:R-:W-:-:S03]  /*0d90*/  IMAD.WIDE R12, R19, 0x4, R12 ;  /* 0x00000004130c7825 */ /* 0x010fc600078e020c */
[----:B------:R2:W-:Y:S01]  /*0da0*/  STG.E.128 desc[UR6][R16.64], R8 ;  /* 0x0000000810007986 */ /* 0x0005e2000c101d06 */
[----:B------:R-:W-:Y:S05]  /*0db0*/  @P0 EXIT ;  /* 0x000000000000094d */ /* 0x000fea0003800000 */
[----:B------:R-:W-:Y:S01]  /*0dc0*/  STG.E desc[UR6][R12.64], R0 ;  /* 0x000000000c007986 */ /* 0x000fe2000c101906 */
[----:B------:R-:W-:Y:S05]  /*0dd0*/  EXIT ;  /* 0x000000000000794d */ /* 0x000fea0003800000 */
.L_x_0:
[----:B------:R-:W-:-:S00]  /*0de0*/  BRA `(.L_x_0) ;  /* 0xfffffffc00fc7947 */ /* 0x000fc0000383ffff */
[----:B------:R-:W-:-:S00]  /*0df0*/  NOP ;  /* 0x0000000000007918 */ /* 0x000fc00000000000 */
        /* <DEDUP_REMOVED lines=8> */
.L_x_1:


//--------------------- .nv.global.init           --------------------------
	.section	.nv.global.init,"aw",@progbits
.nv.global.init:
	.type		_$_str,@object
	.size		_$_str,(.L_0 - _$_str)
_$_str:
        /*0000*/ 	.byte	0x5f, 0x5f, 0x43, 0x55, 0x44, 0x41, 0x5f, 0x46, 0x54, 0x5a, 0x00
.L_0:


//--------------------- .nv.shared.triton_per_fused__native_batch_norm_legit_convolution_elu_3 --------------------------
	.section	.nv.shared.triton_per_fused__native_batch_norm_legit_convolution_elu_3,"aw",@nobits
	.sectionflags	@""
	.align	16
	.zero		1024


//--------------------- .nv.constant0.triton_per_fused__native_batch_norm_legit_convolution_elu_3 --------------------------
	.section	.nv.constant0.triton_per_fused__native_batch_norm_legit_convolution_elu_3,"a",@progbits
	.sectionflags	@""
	.align	4
.nv.constant0.triton_per_fused__native_batch_norm_legit_convolution_elu_3:
	.zero		576
